//
// Generated by NVIDIA NVVM Compiler
//
// Compiler Build ID: CL-36424714
// Cuda compilation tools, release 13.0, V13.0.88
// Based on NVVM 20.0.0
//

.version 9.0
.target sm_100
.address_size 64

	// .globl	_Z13softmaxKernelIfEvPKT_PS0_i
// _ZZ11blockReduceIfLi1EET_PKS0_iE4smem has been demoted
// _ZZ11blockReduceIfLi0EET_PKS0_iE4smem has been demoted

.visible .entry _Z13softmaxKernelIfEvPKT_PS0_i(
	.param .u64 .ptr .align 1 _Z13softmaxKernelIfEvPKT_PS0_i_param_0,
	.param .u64 .ptr .align 1 _Z13softmaxKernelIfEvPKT_PS0_i_param_1,
	.param .u32 _Z13softmaxKernelIfEvPKT_PS0_i_param_2
)
{
	.reg .pred 	%p<34>;
	.reg .b32 	%r<92>;
	.reg .b32 	%f<56>;
	.reg .b64 	%rd<12>;
	// demoted variable
	.shared .align 4 .b8 _ZZ11blockReduceIfLi1EET_PKS0_iE4smem[2048];
	// demoted variable
	.shared .align 4 .b8 _ZZ11blockReduceIfLi0EET_PKS0_iE4smem[2048];
	ld.param.u64 	%rd4, [_Z13softmaxKernelIfEvPKT_PS0_i_param_0];
	ld.param.u64 	%rd3, [_Z13softmaxKernelIfEvPKT_PS0_i_param_1];
	ld.param.u32 	%r22, [_Z13softmaxKernelIfEvPKT_PS0_i_param_2];
	cvta.to.global.u64 	%rd1, %rd4;
	add.s32 	%r1, %r22, 511;
	mov.u32 	%r2, %tid.x;
	setp.lt.s32 	%p1, %r22, 1;
	mov.f32 	%f53, 0f00000000;
	@%p1 bra 	$L__BB0_11;
	shr.s32 	%r24, %r1, 31;
	shr.u32 	%r25, %r24, 23;
	add.s32 	%r26, %r1, %r25;
	shr.s32 	%r27, %r26, 9;
	shl.b32 	%r28, %r2, 2;
	mov.u32 	%r29, _ZZ11blockReduceIfLi1EET_PKS0_iE4smem;
	add.s32 	%r3, %r29, %r28;
	max.s32 	%r4, %r27, 1;
	mov.f32 	%f53, 0f00000000;
	mov.b32 	%r88, 0;
$L__BB0_2:
	setp.gt.u32 	%p2, %r2, 511;
	shl.b32 	%r6, %r88, 9;
	add.s32 	%r7, %r6, %r2;
	setp.ge.s32 	%p3, %r7, %r22;
	or.pred  	%p4, %p3, %p2;
	@%p4 bra 	$L__BB0_4;
	mul.wide.u32 	%rd5, %r7, 4;
	add.s64 	%rd6, %rd1, %rd5;
	ld.global.nc.f32 	%f12, [%rd6];
	st.shared.f32 	[%r3], %f12;
$L__BB0_4:
	sub.s32 	%r31, %r22, %r6;
	min.s32 	%r8, %r31, 512;
	bar.sync 	0;
	setp.lt.s32 	%p5, %r31, 2;
	@%p5 bra 	$L__BB0_10;
	mov.b32 	%r89, 1;
$L__BB0_6:
	mul.lo.s32 	%r33, %r89, %r2;
	setp.ge.s32 	%p6, %r33, %r8;
	@%p6 bra 	$L__BB0_9;
	mov.pred 	%p7, -1;
	mov.b32 	%r34, -1;
	vote.sync.ballot.b32 	%r35, %p7, %r34;
	ld.shared.f32 	%f13, [%r3];
	mov.b32 	%r36, %f13;
	shfl.sync.down.b32	%r37|%p9, %r36, 16, 31, %r35;
	mov.b32 	%f14, %r37;
	max.f32 	%f15, %f13, %f14;
	mov.b32 	%r38, %f15;
	shfl.sync.down.b32	%r39|%p10, %r38, 8, 31, %r35;
	mov.b32 	%f16, %r39;
	max.f32 	%f17, %f15, %f16;
	mov.b32 	%r40, %f17;
	shfl.sync.down.b32	%r41|%p11, %r40, 4, 31, %r35;
	mov.b32 	%f18, %r41;
	max.f32 	%f19, %f17, %f18;
	mov.b32 	%r42, %f19;
	shfl.sync.down.b32	%r43|%p12, %r42, 2, 31, %r35;
	mov.b32 	%f20, %r43;
	max.f32 	%f21, %f19, %f20;
	mov.b32 	%r44, %f21;
	shfl.sync.down.b32	%r45|%p13, %r44, 1, 31, %r35;
	mov.b32 	%f22, %r45;
	max.f32 	%f2, %f21, %f22;
	bar.warp.sync 	-1;
	shl.b32 	%r10, %r89, 5;
	add.s32 	%r46, %r10, -1;
	and.b32  	%r47, %r46, %r2;
	setp.ne.s32 	%p14, %r47, 0;
	@%p14 bra 	$L__BB0_9;
	not.b32 	%r49, %r10;
	and.b32  	%r50, %r49, %r46;
	popc.b32 	%r51, %r50;
	shr.u32 	%r52, %r2, %r51;
	shl.b32 	%r53, %r52, 2;
	add.s32 	%r55, %r29, %r53;
	st.shared.f32 	[%r55], %f2;
$L__BB0_9:
	shl.b32 	%r89, %r89, 5;
	setp.lt.s32 	%p15, %r89, %r8;
	@%p15 bra 	$L__BB0_6;
$L__BB0_10:
	bar.sync 	0;
	ld.shared.f32 	%f23, [_ZZ11blockReduceIfLi1EET_PKS0_iE4smem];
	add.f32 	%f53, %f53, %f23;
	add.s32 	%r88, %r88, 1;
	setp.ne.s32 	%p16, %r88, %r4;
	@%p16 bra 	$L__BB0_2;
$L__BB0_11:
	setp.ge.s32 	%p17, %r2, %r22;
	@%p17 bra 	$L__BB0_24;
	mul.wide.u32 	%rd7, %r2, 4;
	add.s64 	%rd8, %rd1, %rd7;
	ld.global.nc.f32 	%f25, [%rd8];
	sub.f32 	%f26, %f25, %f53;
	fma.rn.f32 	%f27, %f26, 0f3BBB989D, 0f3F000000;
	cvt.sat.f32.f32 	%f28, %f27;
	mov.f32 	%f29, 0f4B400001;
	mov.f32 	%f30, 0f437C0000;
	fma.rm.f32 	%f31, %f28, %f30, %f29;
	add.f32 	%f32, %f31, 0fCB40007F;
	neg.f32 	%f33, %f32;
	fma.rn.f32 	%f34, %f26, 0f3FB8AA3B, %f33;
	fma.rn.f32 	%f35, %f26, 0f32A57060, %f34;
	mov.b32 	%r56, %f31;
	shl.b32 	%r57, %r56, 23;
	mov.b32 	%f36, %r57;
	ex2.approx.ftz.f32 	%f37, %f35;
	mul.f32 	%f5, %f37, %f36;
	cvta.to.global.u64 	%rd9, %rd3;
	add.s64 	%rd2, %rd9, %rd7;
	st.global.f32 	[%rd2], %f5;
	bar.sync 	0;
	setp.lt.u32 	%p18, %r1, 512;
	mov.f32 	%f55, 0f00000000;
	@%p18 bra 	$L__BB0_23;
	shl.b32 	%r59, %r2, 2;
	mov.u32 	%r60, _ZZ11blockReduceIfLi0EET_PKS0_iE4smem;
	add.s32 	%r13, %r60, %r59;
	shr.u32 	%r14, %r1, 9;
	mov.f32 	%f55, 0f00000000;
	mov.b32 	%r90, 0;
$L__BB0_14:
	setp.gt.u32 	%p19, %r2, 511;
	shl.b32 	%r16, %r90, 9;
	add.s32 	%r62, %r16, %r2;
	setp.ge.s32 	%p20, %r62, %r22;
	or.pred  	%p21, %p20, %p19;
	@%p21 bra 	$L__BB0_16;
	mul.wide.s32 	%rd10, %r16, 4;
	add.s64 	%rd11, %rd2, %rd10;
	ld.global.f32 	%f39, [%rd11];
	st.shared.f32 	[%r13], %f39;
$L__BB0_16:
	sub.s32 	%r63, %r22, %r16;
	min.s32 	%r17, %r63, 512;
	bar.sync 	0;
	setp.lt.s32 	%p22, %r63, 2;
	@%p22 bra 	$L__BB0_22;
	mov.b32 	%r91, 1;
$L__BB0_18:
	mul.lo.s32 	%r65, %r91, %r2;
	setp.ge.s32 	%p23, %r65, %r17;
	@%p23 bra 	$L__BB0_21;
	mov.pred 	%p24, -1;
	mov.b32 	%r66, -1;
	vote.sync.ballot.b32 	%r67, %p24, %r66;
	ld.shared.f32 	%f40, [%r13];
	mov.b32 	%r68, %f40;
	shfl.sync.down.b32	%r69|%p26, %r68, 16, 31, %r67;
	mov.b32 	%f41, %r69;
	add.f32 	%f42, %f40, %f41;
	mov.b32 	%r70, %f42;
	shfl.sync.down.b32	%r71|%p27, %r70, 8, 31, %r67;
	mov.b32 	%f43, %r71;
	add.f32 	%f44, %f42, %f43;
	mov.b32 	%r72, %f44;
	shfl.sync.down.b32	%r73|%p28, %r72, 4, 31, %r67;
	mov.b32 	%f45, %r73;
	add.f32 	%f46, %f44, %f45;
	mov.b32 	%r74, %f46;
	shfl.sync.down.b32	%r75|%p29, %r74, 2, 31, %r67;
	mov.b32 	%f47, %r75;
	add.f32 	%f48, %f46, %f47;
	mov.b32 	%r76, %f48;
	shfl.sync.down.b32	%r77|%p30, %r76, 1, 31, %r67;
	mov.b32 	%f49, %r77;
	add.f32 	%f7, %f48, %f49;
	bar.warp.sync 	-1;
	shl.b32 	%r19, %r91, 5;
	add.s32 	%r78, %r19, -1;
	and.b32  	%r79, %r78, %r2;
	setp.ne.s32 	%p31, %r79, 0;
	@%p31 bra 	$L__BB0_21;
	not.b32 	%r81, %r19;
	and.b32  	%r82, %r81, %r78;
	popc.b32 	%r83, %r82;
	shr.u32 	%r84, %r2, %r83;
	shl.b32 	%r85, %r84, 2;
	add.s32 	%r87, %r60, %r85;
	st.shared.f32 	[%r87], %f7;
$L__BB0_21:
	shl.b32 	%r91, %r91, 5;
	setp.lt.s32 	%p32, %r91, %r17;
	@%p32 bra 	$L__BB0_18;
$L__BB0_22:
	bar.sync 	0;
	ld.shared.f32 	%f50, [_ZZ11blockReduceIfLi0EET_PKS0_iE4smem];
	add.f32 	%f55, %f55, %f50;
	add.s32 	%r90, %r90, 1;
	setp.ne.s32 	%p33, %r90, %r14;
	@%p33 bra 	$L__BB0_14;
$L__BB0_23:
	bar.sync 	0;
	div.rn.f32 	%f51, %f5, %f55;
	st.global.f32 	[%rd2], %f51;
$L__BB0_24:
	ret;

}


// ===== COMPILED SASS (sm_100) =====

	.target	sm_100

	.elftype	@"ET_EXEC"


//--------------------- .note.nv.tkinfo           --------------------------
	.section	.note.nv.tkinfo,"",@"SHT_NOTE"
	.sectionflags	@"SHF_NOTE_NV_TKINFO"
	.tkinfo
        /*0018*/ 	.word	0x00000002
        /*0030*/ 	.string	""
        /*0030*/ 	.string	"ptxas"
        /*0030*/ 	.string	"Cuda compilation tools, release 13.0, V13.0.88"
        /*0030*/ 	.string	"Build cuda_13.0.r13.0/compiler.36424714_0"
        /*0030*/ 	.string	"-arch sm_100 -m 64 "



//--------------------- .note.nv.cuinfo           --------------------------
	.section	.note.nv.cuinfo,"",@"SHT_NOTE"
	.sectionflags	@"SHF_NOTE_NV_CUINFO"
        /*0018*/ 	.short	0x0002
        /*001a*/ 	.short	0x0064
        /*001c*/ 	.short	0x0082
	.zero		2


//--------------------- .nv.info                  --------------------------
	.section	.nv.info,"",@"SHT_CUDA_INFO"
	.align	4


	//----- nvinfo : EIATTR_REGCOUNT
	.align		4
        /*0000*/ 	.byte	0x04, 0x2f
        /*0002*/ 	.short	(.L_1 - .L_0)
	.align		4
.L_0:
        /*0004*/ 	.word	index@(_Z13softmaxKernelIfEvPKT_PS0_i)
        /*0008*/ 	.word	0x00000018


	//----- nvinfo : EIATTR_FRAME_SIZE
	.align		4
.L_1:
        /*000c*/ 	.byte	0x04, 0x11
        /*000e*/ 	.short	(.L_3 - .L_2)
	.align		4
.L_2:
        /*0010*/ 	.word	index@($__internal_0_$__cuda_sm3x_div_rn_noftz_f32_slowpath)
        /*0014*/ 	.word	0x00000000


	//----- nvinfo : EIATTR_FRAME_SIZE
	.align		4
.L_3:
        /*0018*/ 	.byte	0x04, 0x11
        /*001a*/ 	.short	(.L_5 - .L_4)
	.align		4
.L_4:
        /*001c*/ 	.word	index@(_Z13softmaxKernelIfEvPKT_PS0_i)
        /*0020*/ 	.word	0x00000000


	//----- nvinfo : EIATTR_MIN_STACK_SIZE
	.align		4
.L_5:
        /*0024*/ 	.byte	0x04, 0x12
        /*0026*/ 	.short	(.L_7 - .L_6)
	.align		4
.L_6:
        /*0028*/ 	.word	index@(_Z13softmaxKernelIfEvPKT_PS0_i)
        /*002c*/ 	.word	0x00000000
.L_7:


//--------------------- .nv.compat                --------------------------
	.section	.nv.compat,"",@"SHT_CUDA_COMPAT_INFO"
	.align	4
        /*0000*/ 	.byte	0x02, 0x09, 0x00, 0x00, 0x02, 0x02, 0x01, 0x00, 0x02, 0x05, 0x05, 0x00, 0x03, 0x07, 0x01, 0x01
        /*0010*/ 	.byte	0x02, 0x03, 0x00, 0x00, 0x02, 0x06, 0x01, 0x00, 0x04, 0x0b, 0x08, 0x00, 0x01, 0x00, 0x00, 0x00
        /*0020*/ 	.byte	0x00, 0x00, 0x00, 0x00


//--------------------- .nv.info._Z13softmaxKernelIfEvPKT_PS0_i --------------------------
	.section	.nv.info._Z13softmaxKernelIfEvPKT_PS0_i,"",@"SHT_CUDA_INFO"
	.sectionflags	@""
	.align	4


	//----- nvinfo : EIATTR_CUDA_API_VERSION
	.align		4
        /*0000*/ 	.byte	0x04, 0x37
        /*0002*/ 	.short	(.L_9 - .L_8)
.L_8:
        /*0004*/ 	.word	0x00000082


	//----- nvinfo : EIATTR_KPARAM_INFO
	.align		4
.L_9:
        /*0008*/ 	.byte	0x04, 0x17
        /*000a*/ 	.short	(.L_11 - .L_10)
.L_10:
        /*000c*/ 	.word	0x00000000
        /*0010*/ 	.short	0x0002
        /*0012*/ 	.short	0x0010
        /*0014*/ 	.byte	0x00, 0xf0, 0x11, 0x00


	//----- nvinfo : EIATTR_KPARAM_INFO
	.align		4
.L_11:
        /*0018*/ 	.byte	0x04, 0x17
        /*001a*/ 	.short	(.L_13 - .L_12)
.L_12:
        /*001c*/ 	.word	0x00000000
        /*0020*/ 	.short	0x0001
        /*0022*/ 	.short	0x0008
        /*0024*/ 	.byte	0x00, 0xf5, 0x21, 0x00


	//----- nvinfo : EIATTR_KPARAM_INFO
	.align		4
.L_13:
        /*0028*/ 	.byte	0x04, 0x17
        /*002a*/ 	.short	(.L_15 - .L_14)
.L_14:
        /*002c*/ 	.word	0x00000000
        /*0030*/ 	.short	0x0000
        /*0032*/ 	.short	0x0000
        /*0034*/ 	.byte	0x00, 0xf5, 0x21, 0x00


	//----- nvinfo : EIATTR_SPARSE_MMA_MASK
	.align		4
.L_15:
        /*0038*/ 	.byte	0x03, 0x50
        /*003a*/ 	.short	0x0000


	//----- nvinfo : EIATTR_MAXREG_COUNT
	.align		4
        /*003c*/ 	.byte	0x03, 0x1b
        /*003e*/ 	.short	0x00ff


	//----- nvinfo : EIATTR_NUM_BARRIERS
	.align		4
        /*0040*/ 	.byte	0x02, 0x4c
        /*0042*/ 	.byte	0x01
	.zero		1


	//----- nvinfo : EIATTR_MERCURY_ISA_VERSION
	.align		4
        /*0044*/ 	.byte	0x03, 0x5f
        /*0046*/ 	.short	0x0101


	//----- nvinfo : EIATTR_COOP_GROUP_MASK_REGIDS
	.align		4
        /*0048*/ 	.byte	0x04, 0x29
        /*004a*/ 	.short	(.L_17 - .L_16)


	//   ....[0]....
.L_16:
        /*004c*/ 	.word	0xffffffff


	//   ....[1]....
        /*0050*/ 	.word	0x05000004


	//   ....[2]....
        /*0054*/ 	.word	0x05000004


	//   ....[3]....
        /*0058*/ 	.word	0x05000004


	//   ....[4]....
        /*005c*/ 	.word	0x05000004


	//   ....[5]....
        /*0060*/ 	.word	0x05000004


	//   ....[6]....
        /*0064*/ 	.word	0xffffffff


	//   ....[7]....
        /*0068*/ 	.word	0xffffffff


	//   ....[8]....
        /*006c*/ 	.word	0x05000006


	//   ....[9]....
        /*0070*/ 	.word	0x05000006


	//   ....[10]....
        /*0074*/ 	.word	0x05000006


	//   ....[11]....
        /*0078*/ 	.word	0x05000006


	//   ....[12]....
        /*007c*/ 	.word	0x05000006


	//   ....[13]....
        /*0080*/ 	.word	0xffffffff


	//----- nvinfo : EIATTR_COOP_GROUP_INSTR_OFFSETS
	.align		4
.L_17:
        /*0084*/ 	.byte	0x04, 0x28
        /*0086*/ 	.short	(.L_19 - .L_18)


	//   ....[0]....
.L_18:
        /*0088*/ 	.word	0x00000290


	//   ....[1]....
        /*008c*/ 	.word	0x000002e0


	//   ....[2]....
        /*0090*/ 	.word	0x00000310


	//   ....[3]....
        /*0094*/ 	.word	0x00000350


	//   ....[4]....
        /*0098*/ 	.word	0x00000370


	//   ....[5]....
        /*009c*/ 	.word	0x00000390


	//   ....[6]....
        /*00a0*/ 	.word	0x000003b0


	//   ....[7]....
        /*00a4*/ 	.word	0x000007c0


	//   ....[8]....
        /*00a8*/ 	.word	0x00000810


	//   ....[9]....
        /*00ac*/ 	.word	0x00000840


	//   ....[10]....
        /*00b0*/ 	.word	0x00000880


	//   ....[11]....
        /*00b4*/ 	.word	0x000008a0


	//   ....[12]....
        /*00b8*/ 	.word	0x000008c0


	//   ....[13]....
        /*00bc*/ 	.word	0x000008e0


	//----- nvinfo : EIATTR_VRC_CTA_INIT_COUNT
	.align		4
.L_19:
        /*00c0*/ 	.byte	0x02, 0x4a
	.zero		1
	.zero		1


	//----- nvinfo : EIATTR_EXIT_INSTR_OFFSETS
	.align		4
        /*00c4*/ 	.byte	0x04, 0x1c
        /*00c6*/ 	.short	(.L_21 - .L_20)


	//   ....[0]....
.L_20:
        /*00c8*/ 	.word	0x000004b0


	//   ....[1]....
        /*00cc*/ 	.word	0x00000ad0


	//----- nvinfo : EIATTR_CRS_STACK_SIZE
	.align		4
.L_21:
        /*00d0*/ 	.byte	0x04, 0x1e
        /*00d2*/ 	.short	(.L_23 - .L_22)
.L_22:
        /*00d4*/ 	.word	0x00000000


	//----- nvinfo : EIATTR_CBANK_PARAM_SIZE
	.align		4
.L_23:
        /*00d8*/ 	.byte	0x03, 0x19
        /*00da*/ 	.short	0x0014


	//----- nvinfo : EIATTR_PARAM_CBANK
	.align		4
        /*00dc*/ 	.byte	0x04, 0x0a
        /*00de*/ 	.short	(.L_25 - .L_24)
	.align		4
.L_24:
        /*00e0*/ 	.word	index@(.nv.constant0._Z13softmaxKernelIfEvPKT_PS0_i)
        /*00e4*/ 	.short	0x0380
        /*00e6*/ 	.short	0x0014


	//----- nvinfo : EIATTR_SW_WAR
	.align		4
.L_25:
        /*00e8*/ 	.byte	0x04, 0x36
        /*00ea*/ 	.short	(.L_27 - .L_26)
.L_26:
        /*00ec*/ 	.word	0x00000008
.L_27:


//--------------------- .nv.callgraph             --------------------------
	.section	.nv.callgraph,"",@"SHT_CUDA_CALLGRAPH"
	.align	4
	.sectionentsize	8
	.align		4
        /*0000*/ 	.word	0x00000000
	.align		4
        /*0004*/ 	.word	0xffffffff
	.align		4
        /*0008*/ 	.word	0x00000000
	.align		4
        /*000c*/ 	.word	0xfffffffe
	.align		4
        /*0010*/ 	.word	0x00000000
	.align		4
        /*0014*/ 	.word	0xfffffffd
	.align		4
        /*0018*/ 	.word	0x00000000
	.align		4
        /*001c*/ 	.word	0xfffffffc


//--------------------- .text._Z13softmaxKernelIfEvPKT_PS0_i --------------------------
	.section	.text._Z13softmaxKernelIfEvPKT_PS0_i,"ax",@progbits
	.align	128
        .global         _Z13softmaxKernelIfEvPKT_PS0_i
        .type           _Z13softmaxKernelIfEvPKT_PS0_i,@function
        .size           _Z13softmaxKernelIfEvPKT_PS0_i,(.L_x_24 - _Z13softmaxKernelIfEvPKT_PS0_i)
        .other          _Z13softmaxKernelIfEvPKT_PS0_i,@"STO_CUDA_ENTRY STV_DEFAULT"
_Z13softmaxKernelIfEvPKT_PS0_i:
.text._Z13softmaxKernelIfEvPKT_PS0_i:
[----:B------:R-:W-:Y:S01]  /*0000*/  LDC R1, c[0x0][0x37c] ;  /* 0x0000df00ff017b82 */ /* 0x000fe20000000800 */
[----:B------:R-:W0:Y:S01]  /*0010*/  LDCU UR5, c[0x0][0x390] ;  /* 0x00007200ff0577ac */ /* 0x000e220008000800 */
[----:B------:R-:W1:Y:S01]  /*0020*/  S2R R2, SR_TID.X ;  /* 0x0000000000027919 */ /* 0x000e620000002100 */
[----:B------:R-:W-:Y:S01]  /*0030*/  IMAD.MOV.U32 R0, RZ, RZ, RZ ;  /* 0x000000ffff007224 */ /* 0x000fe200078e00ff */
[----:B------:R-:W2:Y:S01]  /*0040*/  LDCU.64 UR8, c[0x0][0x358] ;  /* 0x00006b00ff0877ac */ /* 0x000ea20008000a00 */
[----:B0-----:R-:W-:Y:S02]  /*0050*/  UISETP.GE.AND UP0, UPT, UR5, 0x1, UPT ;  /* 0x000000010500788c */ /* 0x001fe4000bf06270 */
[----:B------:R-:W-:-:S07]  /*0060*/  UIADD3 UR4, UPT, UPT, UR5, 0x1ff, URZ ;  /* 0x000001ff05047890 */ /* 0x000fce000fffe0ff */
[----:B--2---:R-:W-:Y:S05]  /*0070*/  BRA.U !UP0, `(.L_x_0) ;  /* 0x0000000508047547 */ /* 0x004fea000b800000 */
[----:B------:R-:W0:Y:S01]  /*0080*/  S2UR UR7, SR_CgaCtaId ;  /* 0x00000000000779c3 */ /* 0x000e220000008800 */
[----:B------:R-:W-:Y:S01]  /*0090*/  USHF.R.S32.HI UR5, URZ, 0x1f, UR4 ;  /* 0x0000001fff057899 */ /* 0x000fe20008011404 */
[----:B------:R-:W-:Y:S01]  /*00a0*/  IMAD.MOV.U32 R0, RZ, RZ, RZ ;  /* 0x000000ffff007224 */ /* 0x000fe200078e00ff */
[----:B------:R-:W-:Y:S01]  /*00b0*/  UMOV UR6, 0x400 ;  /* 0x0000040000067882 */ /* 0x000fe20000000000 */
[----:B------:R-:W-:Y:S01]  /*00c0*/  IMAD.MOV.U32 R7, RZ, RZ, RZ ;  /* 0x000000ffff077224 */ /* 0x000fe200078e00ff */
[----:B------:R-:W-:-:S04]  /*00d0*/  ULEA.HI UR5, UR5, UR4, URZ, 0x9 ;  /* 0x0000000405057291 */ /* 0x000fc8000f8f48ff */
[----:B------:R-:W-:-:S04]  /*00e0*/  USHF.R.S32.HI UR5, URZ, 0x9, UR5 ;  /* 0x00000009ff057899 */ /* 0x000fc80008011405 */
[----:B------:R-:W-:-:S04]  /*00f0*/  UISETP.LT.AND UP0, UPT, UR5, 0x1, UPT ;  /* 0x000000010500788c */ /* 0x000fc8000bf01270 */
[----:B------:R-:W-:Y:S02]  /*0100*/  USEL UR5, UR5, 0x1, !UP0 ;  /* 0x0000000105057887 */ /* 0x000fe4000c000000 */
[----:B0-----:R-:W-:-:S06]  /*0110*/  ULEA UR6, UR7, UR6, 0x18 ;  /* 0x0000000607067291 */ /* 0x001fcc000f8ec0ff */
[----:B------:R-:W-:-:S04]  /*0120*/  IMAD.U32 R5, RZ, RZ, UR6 ;  /* 0x00000006ff057e24 */ /* 0x000fc8000f8e00ff */
[----:B-1----:R-:W-:-:S07]  /*0130*/  IMAD R3, R2, 0x4, R5 ;  /* 0x0000000402037824 */ /* 0x002fce00078e0205 */
.L_x_4:
[----:B0-----:R-:W0:Y:S01]  /*0140*/  LDC R4, c[0x0][0x390] ;  /* 0x0000e400ff047b82 */ /* 0x001e220000000800 */
[----:B-1----:R-:W-:Y:S01]  /*0150*/  IMAD R11, R7, 0x200, R2 ;  /* 0x00000200070b7824 */ /* 0x002fe200078e0202 */
[----:B------:R-:W-:-:S04]  /*0160*/  ISETP.GT.U32.AND P0, PT, R2, 0x1ff, PT ;  /* 0x000001ff0200780c */ /* 0x000fc80003f04070 */
[----:B0-----:R-:W-:-:S13]  /*0170*/  ISETP.GE.OR P0, PT, R11, R4, P0 ;  /* 0x000000040b00720c */ /* 0x001fda0000706670 */
[----:B------:R-:W0:Y:S02]  /*0180*/  @!P0 LDC.64 R8, c[0x0][0x380] ;  /* 0x0000e000ff088b82 */ /* 0x000e240000000a00 */
[----:B0-----:R-:W-:-:S06]  /*0190*/  @!P0 IMAD.WIDE.U32 R8, R11, 0x4, R8 ;  /* 0x000000040b088825 */ /* 0x001fcc00078e0008 */
[----:B------:R-:W2:Y:S01]  /*01a0*/  @!P0 LDG.E.CONSTANT R8, desc[UR8][R8.64] ;  /* 0x0000000808088981 */ /* 0x000ea2000c1e9900 */
[C---:B------:R-:W-:Y:S02]  /*01b0*/  IMAD R4, R7.reuse, -0x200, R4 ;  /* 0xfffffe0007047824 */ /* 0x040fe400078e0204 */
[----:B------:R-:W-:-:S03]  /*01c0*/  VIADD R7, R7, 0x1 ;  /* 0x0000000107077836 */ /* 0x000fc60000000000 */
[----:B------:R-:W-:Y:S01]  /*01d0*/  ISETP.GE.AND P1, PT, R4, 0x2, PT ;  /* 0x000000020400780c */ /* 0x000fe20003f26270 */
[----:B--2---:R0:W-:Y:S01]  /*01e0*/  @!P0 STS [R3], R8 ;  /* 0x0000000803008388 */ /* 0x0041e20000000800 */
[----:B------:R-:W-:Y:S01]  /*01f0*/  BAR.SYNC.DEFER_BLOCKING 0x0 ;  /* 0x0000000000007b1d */ /* 0x000fe20000010000 */
[----:B------:R-:W-:-:S10]  /*0200*/  ISETP.NE.AND P0, PT, R7, UR5, PT ;  /* 0x0000000507007c0c */ /* 0x000fd4000bf05270 */
[----:B------:R-:W-:Y:S05]  /*0210*/  @!P1 BRA `(.L_x_1) ;  /* 0x0000000000789947 */ /* 0x000fea0003800000 */
[----:B------:R-:W-:Y:S01]  /*0220*/  VIMNMX R12, PT, PT, R4, 0x200, PT ;  /* 0x00000200040c7848 */ /* 0x000fe20003fe0100 */
[----:B------:R-:W-:-:S07]  /*0230*/  IMAD.MOV.U32 R9, RZ, RZ, 0x1 ;  /* 0x00000001ff097424 */ /* 0x000fce00078e00ff */
.L_x_3:
[----:B------:R-:W-:-:S05]  /*0240*/  IMAD R4, R2, R9, RZ ;  /* 0x0000000902047224 */ /* 0x000fca00078e02ff */
[----:B------:R-:W-:-:S13]  /*0250*/  ISETP.GE.AND P1, PT, R4, R12, PT ;  /* 0x0000000c0400720c */ /* 0x000fda0003f26270 */
[----:B-1----:R-:W-:Y:S05]  /*0260*/  @P1 BRA `(.L_x_2) ;  /* 0x0000000000581947 */ /* 0x002fea0003800000 */
[----:B------:R-:W1:Y:S01]  /*0270*/  LDS R11, [R3] ;  /* 0x00000000030b7984 */ /* 0x000e620000000800 */
[----:B------:R-:W-:Y:S05]  /*0280*/  WARPSYNC.ALL ;  /* 0x0000000000007948 */ /* 0x000fea0003800000 */
[----:B------:R-:W-:Y:S01]  /*0290*/  VOTE.ANY R4, PT, PT ;  /* 0x0000000000047806 */ /* 0x000fe200038e0100 */
[----:B0-----:R-:W-:-:S04]  /*02a0*/  IMAD.SHL.U32 R8, R9, 0x20, RZ ;  /* 0x0000002009087824 */ /* 0x001fc800078e00ff */
[----:B------:R-:W-:-:S05]  /*02b0*/  VIADD R21, R8, 0xffffffff ;  /* 0xffffffff08157836 */ /* 0x000fca0000000000 */
[----:B------:R-:W-:-:S13]  /*02c0*/  LOP3.LUT P1, RZ, R21, R2, RZ, 0xc0, !PT ;  /* 0x0000000215ff7212 */ /* 0x000fda000782c0ff */
[----:B------:R-:W-:Y:S01]  /*02d0*/  @!P1 LOP3.LUT R8, R8, R21, RZ, 0xc, !PT ;  /* 0x0000001508089212 */ /* 0x000fe200078e0cff */
[----:B-1----:R-:W0:Y:S02]  /*02e0*/  SHFL.DOWN PT, R6, R11, 0x10, 0x1f ;  /* 0x0a001f000b067f89 */ /* 0x002e2400000e0000 */
[----:B0-----:R-:W-:Y:S02]  /*02f0*/  FMNMX R13, R11, R6, !PT ;  /* 0x000000060b0d7209 */ /* 0x001fe40007800000 */
[----:B------:R-:W0:Y:S03]  /*0300*/  @!P1 POPC R11, R8 ;  /* 0x00000008000b9309 */ /* 0x000e260000000000 */
[----:B------:R-:W1:Y:S01]  /*0310*/  SHFL.DOWN PT, R6, R13, 0x8, 0x1f ;  /* 0x09001f000d067f89 */ /* 0x000e6200000e0000 */
[----:B0-----:R-:W-:-:S05]  /*0320*/  @!P1 SHF.R.U32.HI R10, RZ, R11, R2 ;  /* 0x0000000bff0a9219 */ /* 0x001fca0000011602 */
[----:B------:R-:W-:Y:S01]  /*0330*/  @!P1 IMAD R11, R10, 0x4, R5 ;  /* 0x000000040a0b9824 */ /* 0x000fe200078e0205 */
[----:B-1----:R-:W-:-:S05]  /*0340*/  FMNMX R15, R13, R6, !PT ;  /* 0x000000060d0f7209 */ /* 0x002fca0007800000 */
[----:B------:R-:W0:Y:S02]  /*0350*/  SHFL.DOWN PT, R6, R15, 0x4, 0x1f ;  /* 0x08801f000f067f89 */ /* 0x000e2400000e0000 */
[----:B0-----:R-:W-:-:S05]  /*0360*/  FMNMX R17, R15, R6, !PT ;  /* 0x000000060f117209 */ /* 0x001fca0007800000 */
[----:B------:R-:W0:Y:S02]  /*0370*/  SHFL.DOWN PT, R6, R17, 0x2, 0x1f ;  /* 0x08401f0011067f89 */ /* 0x000e2400000e0000 */
[----:B0-----:R-:W-:-:S05]  /*0380*/  FMNMX R19, R17, R6, !PT ;  /* 0x0000000611137209 */ /* 0x001fca0007800000 */
[----:B------:R-:W0:Y:S02]  /*0390*/  SHFL.DOWN PT, R6, R19, 0x1, 0x1f ;  /* 0x08201f0013067f89 */ /* 0x000e2400000e0000 */
[----:B0-----:R-:W-:Y:S01]  /*03a0*/  FMNMX R6, R19, R6, !PT ;  /* 0x0000000613067209 */ /* 0x001fe20007800000 */
[----:B------:R-:W-:-:S04]  /*03b0*/  NOP ;  /* 0x0000000000007918 */ /* 0x000fc80000000000 */
[----:B------:R1:W-:Y:S02]  /*03c0*/  @!P1 STS [R11], R6 ;  /* 0x000000060b009388 */ /* 0x0003e40000000800 */
.L_x_2:
[----:B------:R-:W-:-:S04]  /*03d0*/  SHF.L.U32 R9, R9, 0x5, RZ ;  /* 0x0000000509097819 */ /* 0x000fc800000006ff */
[----:B------:R-:W-:-:S13]  /*03e0*/  ISETP.GE.AND P1, PT, R9, R12, PT ;  /* 0x0000000c0900720c */ /* 0x000fda0003f26270 */
[----:B------:R-:W-:Y:S05]  /*03f0*/  @!P1 BRA `(.L_x_3) ;  /* 0xfffffffc00909947 */ /* 0x000fea000383ffff */
.L_x_1:
[----:B------:R-:W-:Y:S05]  /*0400*/  WARPSYNC.ALL ;  /* 0x0000000000007948 */ /* 0x000fea0003800000 */
[----:B------:R-:W2:Y:S08]  /*0410*/  S2UR UR7, SR_CgaCtaId ;  /* 0x00000000000779c3 */ /* 0x000eb00000008800 */
[----:B------:R-:W-:Y:S06]  /*0420*/  BAR.SYNC.DEFER_BLOCKING 0x0 ;  /* 0x0000000000007b1d */ /* 0x000fec0000010000 */
[----:B------:R-:W-:-:S02]  /*0430*/  UMOV UR6, 0x400 ;  /* 0x0000040000067882 */ /* 0x000fc40000000000 */
[----:B--2---:R-:W-:-:S06]  /*0440*/  ULEA UR6, UR7, UR6, 0x18 ;  /* 0x0000000607067291 */ /* 0x004fcc000f8ec0ff */
[----:B------:R-:W-:-:S05]  /*0450*/  IMAD.U32 R5, RZ, RZ, UR6 ;  /* 0x00000006ff057e24 */ /* 0x000fca000f8e00ff */
[----:B------:R-:W2:Y:S02]  /*0460*/  LDS R9, [R5] ;  /* 0x0000000005097984 */ /* 0x000ea40000000800 */
[----:B--2---:R-:W-:Y:S01]  /*0470*/  FADD R0, R9, R0 ;  /* 0x0000000009007221 */ /* 0x004fe20000000000 */
[----:B------:R-:W-:Y:S06]  /*0480*/  @P0 BRA `(.L_x_4) ;  /* 0xfffffffc002c0947 */ /* 0x000fec000383ffff */
.L_x_0:
[----:B------:R-:W1:Y:S02]  /*0490*/  LDCU UR6, c[0x0][0x390] ;  /* 0x00007200ff0677ac */ /* 0x000e640008000800 */
[----:B-1----:R-:W-:-:S13]  /*04a0*/  ISETP.GE.AND P0, PT, R2, UR6, PT ;  /* 0x0000000602007c0c */ /* 0x002fda000bf06270 */
[----:B------:R-:W-:Y:S05]  /*04b0*/  @P0 EXIT ;  /* 0x000000000000094d */ /* 0x000fea0003800000 */
[----:B------:R-:W1:Y:S02]  /*04c0*/  LDC.64 R4, c[0x0][0x380] ;  /* 0x0000e000ff047b82 */ /* 0x000e640000000a00 */
[----:B-1----:R-:W-:-:S06]  /*04d0*/  IMAD.WIDE.U32 R4, R2, 0x4, R4 ;  /* 0x0000000402047825 */ /* 0x002fcc00078e0004 */
[----:B------:R-:W2:Y:S01]  /*04e0*/  LDG.E.CONSTANT R5, desc[UR8][R4.64] ;  /* 0x0000000804057981 */ /* 0x000ea2000c1e9900 */
[----:B0-----:R-:W-:Y:S01]  /*04f0*/  IMAD.MOV.U32 R3, RZ, RZ, 0x3bbb989d ;  /* 0x3bbb989dff037424 */ /* 0x001fe200078e00ff */
[----:B------:R-:W-:Y:S01]  /*0500*/  UISETP.GE.U32.AND UP0, UPT, UR4, 0x200, UPT ;  /* 0x000002000400788c */ /* 0x000fe2000bf06070 */
[----:B------:R-:W-:Y:S02]  /*0510*/  IMAD.MOV.U32 R6, RZ, RZ, 0x437c0000 ;  /* 0x437c0000ff067424 */ /* 0x000fe400078e00ff */
[----:B--2---:R-:W-:-:S04]  /*0520*/  FADD R0, R5, -R0 ;  /* 0x8000000005007221 */ /* 0x004fc80000000000 */
[----:B------:R-:W-:-:S04]  /*0530*/  FFMA.SAT R3, R0, R3, 0.5 ;  /* 0x3f00000000037423 */ /* 0x000fc80000002003 */
[----:B------:R-:W-:Y:S02]  /*0540*/  FFMA.RM R3, R3, R6, 12582913 ;  /* 0x4b40000103037423 */ /* 0x000fe40000004006 */
[----:B------:R-:W0:Y:S02]  /*0550*/  LDC.64 R6, c[0x0][0x388] ;  /* 0x0000e200ff067b82 */ /* 0x000e240000000a00 */
[----:B------:R-:W-:-:S04]  /*0560*/  FADD R9, R3, -12583039 ;  /* 0xcb40007f03097421 */ /* 0x000fc80000000000 */
[----:B------:R-:W-:-:S04]  /*0570*/  FFMA R9, R0, 1.4426950216293334961, -R9 ;  /* 0x3fb8aa3b00097823 */ /* 0x000fc80000000809 */
[----:B------:R-:W-:Y:S01]  /*0580*/  FFMA R9, R0, 1.925963033500011079e-08, R9 ;  /* 0x32a5706000097823 */ /* 0x000fe20000000009 */
[----:B------:R-:W-:-:S05]  /*0590*/  IMAD.SHL.U32 R0, R3, 0x800000, RZ ;  /* 0x0080000003007824 */ /* 0x000fca00078e00ff */
[----:B------:R-:W1:Y:S01]  /*05a0*/  MUFU.EX2 R9, R9 ;  /* 0x0000000900097308 */ /* 0x000e620000000800 */
[----:B0-----:R-:W-:-:S04]  /*05b0*/  IMAD.WIDE.U32 R4, R2, 0x4, R6 ;  /* 0x0000000402047825 */ /* 0x001fc800078e0006 */
[----:B------:R-:W-:Y:S02]  /*05c0*/  IMAD.MOV.U32 R7, RZ, RZ, RZ ;  /* 0x000000ffff077224 */ /* 0x000fe400078e00ff */
[----:B-1----:R-:W-:-:S05]  /*05d0*/  FMUL R0, R0, R9 ;  /* 0x0000000900007220 */ /* 0x002fca0000400000 */
[----:B------:R0:W-:Y:S01]  /*05e0*/  STG.E desc[UR8][R4.64], R0 ;  /* 0x0000000004007986 */ /* 0x0001e2000c101908 */
[----:B------:R-:W-:Y:S06]  /*05f0*/  BAR.SYNC.DEFER_BLOCKING 0x0 ;  /* 0x0000000000007b1d */ /* 0x000fec0000010000 */
[----:B------:R-:W-:Y:S05]  /*0600*/  BRA.U !UP0, `(.L_x_5) ;  /* 0x0000000108f07547 */ /* 0x000fea000b800000 */
[----:B------:R-:W1:Y:S01]  /*0610*/  S2UR UR6, SR_CgaCtaId ;  /* 0x00000000000679c3 */ /* 0x000e620000008800 */
[----:B------:R-:W-:Y:S01]  /*0620*/  UMOV UR5, 0x400 ;  /* 0x0000040000057882 */ /* 0x000fe20000000000 */
[----:B------:R-:W-:Y:S01]  /*0630*/  IMAD.MOV.U32 R7, RZ, RZ, RZ ;  /* 0x000000ffff077224 */ /* 0x000fe200078e00ff */
[----:B------:R-:W-:Y:S01]  /*0640*/  UIADD3 UR5, UPT, UPT, UR5, 0x800, URZ ;  /* 0x0000080005057890 */ /* 0x000fe2000fffe0ff */
[----:B------:R-:W-:Y:S01]  /*0650*/  IMAD.MOV.U32 R12, RZ, RZ, RZ ;  /* 0x000000ffff0c7224 */ /* 0x000fe200078e00ff */
[----:B------:R-:W-:Y:S02]  /*0660*/  USHF.R.U32.HI UR4, URZ, 0x9, UR4 ;  /* 0x00000009ff047899 */ /* 0x000fe40008011604 */
[----:B-1----:R-:W-:-:S06]  /*0670*/  ULEA UR5, UR6, UR5, 0x18 ;  /* 0x0000000506057291 */ /* 0x002fcc000f8ec0ff */
[----:B------:R-:W-:-:S07]  /*0680*/  LEA R3, R2, UR5, 0x2 ;  /* 0x0000000502037c11 */ /* 0x000fce000f8e10ff */
.L_x_9:
[----:B-1----:R-:W1:Y:S01]  /*0690*/  LDCU UR6, c[0x0][0x390] ;  /* 0x00007200ff0677ac */ /* 0x002e620008000800 */
[----:B------:R-:W-:Y:S01]  /*06a0*/  IMAD.SHL.U32 R11, R12, 0x200, RZ ;  /* 0x000002000c0b7824 */ /* 0x000fe200078e00ff */
[----:B------:R-:W-:-:S04]  /*06b0*/  ISETP.GT.U32.AND P0, PT, R2, 0x1ff, PT ;  /* 0x000001ff0200780c */ /* 0x000fc80003f04070 */
[----:B------:R-:W-:-:S04]  /*06c0*/  IADD3 R6, PT, PT, R11, R2, RZ ;  /* 0x000000020b067210 */ /* 0x000fc80007ffe0ff */
[----:B-1----:R-:W-:-:S13]  /*06d0*/  ISETP.GE.OR P0, PT, R6, UR6, P0 ;  /* 0x0000000606007c0c */ /* 0x002fda0008706670 */
[----:B------:R-:W-:-:S06]  /*06e0*/  @!P0 IMAD.WIDE R8, R11, 0x4, R4 ;  /* 0x000000040b088825 */ /* 0x000fcc00078e0204 */
[----:B------:R-:W2:Y:S01]  /*06f0*/  @!P0 LDG.E R8, desc[UR8][R8.64] ;  /* 0x0000000808088981 */ /* 0x000ea2000c1e1900 */
[----:B------:R-:W-:-:S03]  /*0700*/  IADD3 R6, PT, PT, -R11, UR6, RZ ;  /* 0x000000060b067c10 */ /* 0x000fc6000fffe1ff */
[----:B--2---:R1:W-:Y:S01]  /*0710*/  @!P0 STS [R3], R8 ;  /* 0x0000000803008388 */ /* 0x0043e20000000800 */
[----:B------:R-:W-:Y:S01]  /*0720*/  BAR.SYNC.DEFER_BLOCKING 0x0 ;  /* 0x0000000000007b1d */ /* 0x000fe20000010000 */
[----:B------:R-:W-:-:S13]  /*0730*/  ISETP.GE.AND P0, PT, R6, 0x2, PT ;  /* 0x000000020600780c */ /* 0x000fda0003f06270 */
[----:B-1----:R-:W-:Y:S05]  /*0740*/  @!P0 BRA `(.L_x_6) ;  /* 0x0000000000788947 */ /* 0x002fea0003800000 */
[----:B------:R-:W-:Y:S01]  /*0750*/  VIMNMX R14, PT, PT, R6, 0x200, PT ;  /* 0x00000200060e7848 */ /* 0x000fe20003fe0100 */
[----:B------:R-:W-:-:S07]  /*0760*/  IMAD.MOV.U32 R9, RZ, RZ, 0x1 ;  /* 0x00000001ff097424 */ /* 0x000fce00078e00ff */
.L_x_8:
[----:B------:R-:W-:-:S05]  /*0770*/  IMAD R6, R2, R9, RZ ;  /* 0x0000000902067224 */ /* 0x000fca00078e02ff */
[----:B------:R-:W-:-:S13]  /*0780*/  ISETP.GE.AND P0, PT, R6, R14, PT ;  /* 0x0000000e0600720c */ /* 0x000fda0003f06270 */
[----:B-1----:R-:W-:Y:S05]  /*0790*/  @P0 BRA `(.L_x_7) ;  /* 0x0000000000580947 */ /* 0x002fea0003800000 */
[----:B------:R-:W1:Y:S01]  /*07a0*/  LDS R11, [R3] ;  /* 0x00000000030b7984 */ /* 0x000e620000000800 */
[----:B------:R-:W-:Y:S05]  /*07b0*/  WARPSYNC.ALL ;  /* 0x0000000000007948 */ /* 0x000fea0003800000 */
[----:B------:R-:W-:Y:S01]  /*07c0*/  VOTE.ANY R6, PT, PT ;  /* 0x0000000000067806 */ /* 0x000fe200038e0100 */
[----:B------:R-:W-:-:S04]  /*07d0*/  IMAD.SHL.U32 R10, R9, 0x20, RZ ;  /* 0x00000020090a7824 */ /* 0x000fc800078e00ff */
[----:B------:R-:W-:-:S05]  /*07e0*/  VIADD R21, R10, 0xffffffff ;  /* 0xffffffff0a157836 */ /* 0x000fca0000000000 */
[----:B------:R-:W-:-:S13]  /*07f0*/  LOP3.LUT P0, RZ, R21, R2, RZ, 0xc0, !PT ;  /* 0x0000000215ff7212 */ /* 0x000fda000780c0ff */
[----:B------:R-:W-:Y:S01]  /*0800*/  @!P0 LOP3.LUT R10, R10, R21, RZ, 0xc, !PT ;  /* 0x000000150a0a8212 */ /* 0x000fe200078e0cff */
[----:B-1----:R-:W1:Y:S02]  /*0810*/  SHFL.DOWN PT, R8, R11, 0x10, 0x1f ;  /* 0x0a001f000b087f89 */ /* 0x002e6400000e0000 */
[----:B-1----:R-:W-:Y:S02]  /*0820*/  FADD R13, R11, R8 ;  /* 0x000000080b0d7221 */ /* 0x002fe40000000000 */
[----:B------:R-:W1:Y:S03]  /*0830*/  @!P0 POPC R11, R10 ;  /* 0x0000000a000b8309 */ /* 0x000e660000000000 */
[----:B------:R-:W2:Y:S01]  /*0840*/  SHFL.DOWN PT, R8, R13, 0x8, 0x1f ;  /* 0x09001f000d087f89 */ /* 0x000ea200000e0000 */
[----:B-1----:R-:W-:-:S04]  /*0850*/  @!P0 SHF.R.U32.HI R11, RZ, R11, R2 ;  /* 0x0000000bff0b8219 */ /* 0x002fc80000011602 */
[----:B------:R-:W-:Y:S01]  /*0860*/  @!P0 LEA R11, R11, UR5, 0x2 ;  /* 0x000000050b0b8c11 */ /* 0x000fe2000f8e10ff */
[----:B--2---:R-:W-:-:S05]  /*0870*/  FADD R15, R13, R8 ;  /* 0x000000080d0f7221 */ /* 0x004fca0000000000 */
[----:B------:R-:W1:Y:S02]  /*0880*/  SHFL.DOWN PT, R8, R15, 0x4, 0x1f ;  /* 0x08801f000f087f89 */ /* 0x000e6400000e0000 */
[----:B-1----:R-:W-:-:S05]  /*0890*/  FADD R17, R15, R8 ;  /* 0x000000080f117221 */ /* 0x002fca0000000000 */
[----:B------:R-:W1:Y:S02]  /*08a0*/  SHFL.DOWN PT, R8, R17, 0x2, 0x1f ;  /* 0x08401f0011087f89 */ /* 0x000e6400000e0000 */
[----:B-1----:R-:W-:-:S05]  /*08b0*/  FADD R19, R17, R8 ;  /* 0x0000000811137221 */ /* 0x002fca0000000000 */
[----:B------:R-:W1:Y:S02]  /*08c0*/  SHFL.DOWN PT, R8, R19, 0x1, 0x1f ;  /* 0x08201f0013087f89 */ /* 0x000e6400000e0000 */
[----:B-1----:R-:W-:Y:S01]  /*08d0*/  FADD R8, R19, R8 ;  /* 0x0000000813087221 */ /* 0x002fe20000000000 */
[----:B------:R-:W-:-:S04]  /*08e0*/  NOP ;  /* 0x0000000000007918 */ /* 0x000fc80000000000 */
[----:B------:R1:W-:Y:S02]  /*08f0*/  @!P0 STS [R11], R8 ;  /* 0x000000080b008388 */ /* 0x0003e40000000800 */
.L_x_7:
[----:B------:R-:W-:-:S05]  /*0900*/  IMAD.SHL.U32 R9, R9, 0x20, RZ ;  /* 0x0000002009097824 */ /* 0x000fca00078e00ff */
[----:B------:R-:W-:-:S13]  /*0910*/  ISETP.GE.AND P0, PT, R9, R14, PT ;  /* 0x0000000e0900720c */ /* 0x000fda0003f06270 */
[----:B------:R-:W-:Y:S05]  /*0920*/  @!P0 BRA `(.L_x_8) ;  /* 0xfffffffc00908947 */ /* 0x000fea000383ffff */
.L_x_6:
[----:B------:R-:W-:Y:S05]  /*0930*/  WARPSYNC.ALL ;  /* 0x0000000000007948 */ /* 0x000fea0003800000 */
[----:B------:R-:W2:Y:S08]  /*0940*/  S2UR UR7, SR_CgaCtaId ;  /* 0x00000000000779c3 */ /* 0x000eb00000008800 */
[----:B------:R-:W-:Y:S01]  /*0950*/  BAR.SYNC.DEFER_BLOCKING 0x0 ;  /* 0x0000000000007b1d */ /* 0x000fe20000010000 */
[----:B------:R-:W-:-:S05]  /*0960*/  VIADD R12, R12, 0x1 ;  /* 0x000000010c0c7836 */ /* 0x000fca0000000000 */
[----:B------:R-:W-:Y:S01]  /*0970*/  UMOV UR6, 0x400 ;  /* 0x0000040000067882 */ /* 0x000fe20000000000 */
[----:B------:R-:W-:Y:S01]  /*0980*/  ISETP.NE.AND P0, PT, R12, UR4, PT ;  /* 0x000000040c007c0c */ /* 0x000fe2000bf05270 */
[----:B--2---:R-:W-:-:S09]  /*0990*/  ULEA UR6, UR7, UR6, 0x18 ;  /* 0x0000000607067291 */ /* 0x004fd2000f8ec0ff */
[----:B------:R-:W2:Y:S02]  /*09a0*/  LDS R6, [UR6+0x800] ;  /* 0x00080006ff067984 */ /* 0x000ea40008000800 */
[----:B--2---:R-:W-:Y:S01]  /*09b0*/  FADD R7, R6, R7 ;  /* 0x0000000706077221 */ /* 0x004fe20000000000 */
[----:B------:R-:W-:Y:S06]  /*09c0*/  @P0 BRA `(.L_x_9) ;  /* 0xfffffffc00300947 */ /* 0x000fec000383ffff */
.L_x_5:
[----:B------:R-:W2:Y:S01]  /*09d0*/  MUFU.RCP R2, R7 ;  /* 0x0000000700027308 */ /* 0x000ea20000001000 */
[----:B------:R-:W-:Y:S06]  /*09e0*/  BAR.SYNC.DEFER_BLOCKING 0x0 ;  /* 0x0000000000007b1d */ /* 0x000fec0000010000 */
[----:B------:R-:W-:Y:S01]  /*09f0*/  BSSY.RECONVERGENT B0, `(.L_x_10) ;  /* 0x000000c000007945 */ /* 0x000fe20003800200 */
[----:B------:R-:W3:Y:S01]  /*0a00*/  FCHK P0, R0, R7 ;  /* 0x0000000700007302 */ /* 0x000ee20000000000 */
[----:B--2---:R-:W-:-:S04]  /*0a10*/  FFMA R3, R2, -R7, 1 ;  /* 0x3f80000002037423 */ /* 0x004fc80000000807 */
[----:B------:R-:W-:-:S04]  /*0a20*/  FFMA R3, R2, R3, R2 ;  /* 0x0000000302037223 */ /* 0x000fc80000000002 */
[----:B------:R-:W-:-:S04]  /*0a30*/  FFMA R2, R0, R3, RZ ;  /* 0x0000000300027223 */ /* 0x000fc800000000ff */
[----:B------:R-:W-:-:S04]  /*0a40*/  FFMA R6, R2, -R7, R0 ;  /* 0x8000000702067223 */ /* 0x000fc80000000000 */
[----:B------:R-:W-:Y:S01]  /*0a50*/  FFMA R3, R3, R6, R2 ;  /* 0x0000000603037223 */ /* 0x000fe20000000002 */
[----:B---3--:R-:W-:Y:S06]  /*0a60*/  @!P0 BRA `(.L_x_11) ;  /* 0x0000000000108947 */ /* 0x008fec0003800000 */
[----:B------:R-:W-:Y:S01]  /*0a70*/  IMAD.MOV.U32 R3, RZ, RZ, R7 ;  /* 0x000000ffff037224 */ /* 0x000fe200078e0007 */
[----:B------:R-:W-:-:S07]  /*0a80*/  MOV R2, 0xaa0 ;  /* 0x00000aa000027802 */ /* 0x000fce0000000f00 */
[----:B01----:R-:W-:Y:S05]  /*0a90*/  CALL.REL.NOINC `($__internal_0_$__cuda_sm3x_div_rn_noftz_f32_slowpath) ;  /* 0x0000000000107944 */ /* 0x003fea0003c00000 */
[----:B------:R-:W-:-:S07]  /*0aa0*/  IMAD.MOV.U32 R3, RZ, RZ, R0 ;  /* 0x000000ffff037224 */ /* 0x000fce00078e0000 */
.L_x_11:
[----:B------:R-:W-:Y:S05]  /*0ab0*/  BSYNC.RECONVERGENT B0 ;  /* 0x0000000000007941 */ /* 0x000fea0003800200 */
.L_x_10:
[----:B------:R-:W-:Y:S01]  /*0ac0*/  STG.E desc[UR8][R4.64], R3 ;  /* 0x0000000304007986 */ /* 0x000fe2000c101908 */
[----:B------:R-:W-:Y:S05]  /*0ad0*/  EXIT ;  /* 0x000000000000794d */ /* 0x000fea0003800000 */
        .weak           $__internal_0_$__cuda_sm3x_div_rn_noftz_f32_slowpath
        .type           $__internal_0_$__cuda_sm3x_div_rn_noftz_f32_slowpath,@function
        .size           $__internal_0_$__cuda_sm3x_div_rn_noftz_f32_slowpath,(.L_x_24 - $__internal_0_$__cuda_sm3x_div_rn_noftz_f32_slowpath)
$__internal_0_$__cuda_sm3x_div_rn_noftz_f32_slowpath:
[----:B------:R-:W-:Y:S01]  /*0ae0*/  SHF.R.U32.HI R7, RZ, 0x17, R3 ;  /* 0x00000017ff077819 */ /* 0x000fe20000011603 */
[----:B------:R-:W-:Y:S01]  /*0af0*/  BSSY.RECONVERGENT B1, `(.L_x_12) ;  /* 0x0000063000017945 */ /* 0x000fe20003800200 */
[--C-:B------:R-:W-:Y:S02]  /*0b00*/  SHF.R.U32.HI R6, RZ, 0x17, R0.reuse ;  /* 0x00000017ff067819 */ /* 0x100fe40000011600 */
[----:B------:R-:W-:Y:S02]  /*0b10*/  LOP3.LUT R12, R7, 0xff, RZ, 0xc0, !PT ;  /* 0x000000ff070c7812 */ /* 0x000fe400078ec0ff */
[----:B------:R-:W-:Y:S01]  /*0b20*/  LOP3.LUT R10, R6, 0xff, RZ, 0xc0, !PT ;  /* 0x000000ff060a7812 */ /* 0x000fe200078ec0ff */
[----:B------:R-:W-:Y:S02]  /*0b30*/  IMAD.MOV.U32 R6, RZ, RZ, R0 ;  /* 0x000000ffff067224 */ /* 0x000fe400078e0000 */
[----:B------:R-:W-:Y:S01]  /*0b40*/  VIADD R9, R12, 0xffffffff ;  /* 0xffffffff0c097836 */ /* 0x000fe20000000000 */
[----:B------:R-:W-:-:S04]  /*0b50*/  IADD3 R8, PT, PT, R10, -0x1, RZ ;  /* 0xffffffff0a087810 */ /* 0x000fc80007ffe0ff */
[----:B------:R-:W-:-:S04]  /*0b60*/  ISETP.GT.U32.AND P0, PT, R9, 0xfd, PT ;  /* 0x000000fd0900780c */ /* 0x000fc80003f04070 */
[----:B------:R-:W-:-:S13]  /*0b70*/  ISETP.GT.U32.OR P0, PT, R8, 0xfd, P0 ;  /* 0x000000fd0800780c */ /* 0x000fda0000704470 */
[----:B------:R-:W-:Y:S01]  /*0b80*/  @!P0 IMAD.MOV.U32 R7, RZ, RZ, RZ ;  /* 0x000000ffff078224 */ /* 0x000fe200078e00ff */
[----:B------:R-:W-:Y:S06]  /*0b90*/  @!P0 BRA `(.L_x_13) ;  /* 0x00000000005c8947 */ /* 0x000fec0003800000 */
[----:B------:R-:W-:Y:S02]  /*0ba0*/  FSETP.GTU.FTZ.AND P1, PT, |R3|, +INF , PT ;  /* 0x7f8000000300780b */ /* 0x000fe40003f3c200 */
[----:B------:R-:W-:-:S04]  /*0bb0*/  FSETP.GTU.FTZ.AND P0, PT, |R0|, +INF , PT ;  /* 0x7f8000000000780b */ /* 0x000fc80003f1c200 */
[----:B------:R-:W-:-:S13]  /*0bc0*/  PLOP3.LUT P0, PT, P0, P1, PT, 0xf8, 0x8f ;  /* 0x00000000008f781c */ /* 0x000fda0000703f70 */
[----:B------:R-:W-:Y:S05]  /*0bd0*/  @P0 BRA `(.L_x_14) ;  /* 0x00000004004c0947 */ /* 0x000fea0003800000 */
[----:B------:R-:W-:-:S13]  /*0be0*/  LOP3.LUT P0, RZ, R3, 0x7fffffff, R6, 0xc8, !PT ;  /* 0x7fffffff03ff7812 */ /* 0x000fda000780c806 */
[----:B------:R-:W-:Y:S05]  /*0bf0*/  @!P0 BRA `(.L_x_15) ;  /* 0x00000004003c8947 */ /* 0x000fea0003800000 */
[C---:B------:R-:W-:Y:S02]  /*0c00*/  FSETP.NEU.FTZ.AND P2, PT, |R0|.reuse, +INF , PT ;  /* 0x7f8000000000780b */ /* 0x040fe40003f5d200 */
[----:B------:R-:W-:Y:S02]  /*0c10*/  FSETP.NEU.FTZ.AND P1, PT, |R3|, +INF , PT ;  /* 0x7f8000000300780b */ /* 0x000fe40003f3d200 */
[----:B------:R-:W-:-:S11]  /*0c20*/  FSETP.NEU.FTZ.AND P0, PT, |R0|, +INF , PT ;  /* 0x7f8000000000780b */ /* 0x000fd60003f1d200 */
[----:B------:R-:W-:Y:S05]  /*0c30*/  @!P1 BRA !P2, `(.L_x_15) ;  /* 0x00000004002c9947 */ /* 0x000fea0005000000 */
[----:B------:R-:W-:-:S04]  /*0c40*/  LOP3.LUT P2, RZ, R6, 0x7fffffff, RZ, 0xc0, !PT ;  /* 0x7fffffff06ff7812 */ /* 0x000fc8000784c0ff */
[----:B------:R-:W-:-:S13]  /*0c50*/  PLOP3.LUT P1, PT, P1, P2, PT, 0x2f, 0xf2 ;  /* 0x0000000000f2781c */ /* 0x000fda0000f24577 */
[----:B------:R-:W-:Y:S05]  /*0c60*/  @P1 BRA `(.L_x_16) ;  /* 0x0000000400181947 */ /* 0x000fea0003800000 */
[----:B------:R-:W-:-:S04]  /*0c70*/  LOP3.LUT P1, RZ, R3, 0x7fffffff, RZ, 0xc0, !PT ;  /* 0x7fffffff03ff7812 */ /* 0x000fc8000782c0ff */
[----:B------:R-:W-:-:S13]  /*0c80*/  PLOP3.LUT P0, PT, P0, P1, PT, 0x2f, 0xf2 ;  /* 0x0000000000f2781c */ /* 0x000fda0000702577 */
[----:B------:R-:W-:Y:S05]  /*0c90*/  @P0 BRA `(.L_x_17) ;  /* 0x0000000400000947 */ /* 0x000fea0003800000 */
[----:B------:R-:W-:Y:S02]  /*0ca0*/  ISETP.GE.AND P0, PT, R8, RZ, PT ;  /* 0x000000ff0800720c */ /* 0x000fe40003f06270 */
[----:B------:R-:W-:-:S11]  /*0cb0*/  ISETP.GE.AND P1, PT, R9, RZ, PT ;  /* 0x000000ff0900720c */ /* 0x000fd60003f26270 */
[----:B------:R-:W-:Y:S02]  /*0cc0*/  @P0 IMAD.MOV.U32 R7, RZ, RZ, RZ ;  /* 0x000000ffff070224 */ /* 0x000fe400078e00ff */
[----:B------:R-:W-:Y:S01]  /*0cd0*/  @!P0 FFMA R6, R0, 1.84467440737095516160e+19, RZ ;  /* 0x5f80000000068823 */ /* 0x000fe200000000ff */
[----:B------:R-:W-:Y:S02]  /*0ce0*/  @!P0 IMAD.MOV.U32 R7, RZ, RZ, -0x40 ;  /* 0xffffffc0ff078424 */ /* 0x000fe400078e00ff */
[----:B------:R-:W-:Y:S02]  /*0cf0*/  @!P1 FFMA R3, R3, 1.84467440737095516160e+19, RZ ;  /* 0x5f80000003039823 */ /* 0x000fe400000000ff */
[----:B------:R-:W-:-:S07]  /*0d00*/  @!P1 VIADD R7, R7, 0x40 ;  /* 0x0000004007079836 */ /* 0x000fce0000000000 */
.L_x_13:
[----:B------:R-:W-:Y:S01]  /*0d10*/  LEA R0, R12, 0xc0800000, 0x17 ;  /* 0xc08000000c007811 */ /* 0x000fe200078eb8ff */
[----:B------:R-:W-:Y:S04]  /*0d20*/  BSSY.RECONVERGENT B2, `(.L_x_18) ;  /* 0x0000036000027945 */ /* 0x000fe80003800200 */
[----:B------:R-:W-:Y:S02]  /*0d30*/  IMAD.IADD R8, R3, 0x1, -R0 ;  /* 0x0000000103087824 */ /* 0x000fe400078e0a00 */
[----:B------:R-:W-:Y:S02]  /*0d40*/  VIADD R3, R10, 0xffffff81 ;  /* 0xffffff810a037836 */ /* 0x000fe40000000000 */
[----:B------:R-:W0:Y:S01]  /*0d50*/  MUFU.RCP R9, R8 ;  /* 0x0000000800097308 */ /* 0x000e220000001000 */
[----:B------:R-:W-:Y:S01]  /*0d60*/  FADD.FTZ R11, -R8, -RZ ;  /* 0x800000ff080b7221 */ /* 0x000fe20000010100 */
[----:B------:R-:W-:-:S03]  /*0d70*/  IMAD R0, R3, -0x800000, R6 ;  /* 0xff80000003007824 */ /* 0x000fc600078e0206 */
[----:B0-----:R-:W-:-:S04]  /*0d80*/  FFMA R10, R9, R11, 1 ;  /* 0x3f800000090a7423 */ /* 0x001fc8000000000b */
[----:B------:R-:W-:-:S04]  /*0d90*/  FFMA R13, R9, R10, R9 ;  /* 0x0000000a090d7223 */ /* 0x000fc80000000009 */
[----:B------:R-:W-:-:S04]  /*0da0*/  FFMA R6, R0, R13, RZ ;  /* 0x0000000d00067223 */ /* 0x000fc800000000ff */
[----:B------:R-:W-:-:S04]  /*0db0*/  FFMA R9, R11, R6, R0 ;  /* 0x000000060b097223 */ /* 0x000fc80000000000 */
[----:B------:R-:W-:Y:S01]  /*0dc0*/  FFMA R10, R13, R9, R6 ;  /* 0x000000090d0a7223 */ /* 0x000fe20000000006 */
[----:B------:R-:W-:-:S03]  /*0dd0*/  IADD3 R6, PT, PT, R3, 0x7f, -R12 ;  /* 0x0000007f03067810 */ /* 0x000fc60007ffe80c */
[----:B------:R-:W-:Y:S02]  /*0de0*/  FFMA R11, R11, R10, R0 ;  /* 0x0000000a0b0b7223 */ /* 0x000fe40000000000 */
[----:B------:R-:W-:Y:S02]  /*0df0*/  IMAD.IADD R6, R6, 0x1, R7 ;  /* 0x0000000106067824 */ /* 0x000fe400078e0207 */
[----:B------:R-:W-:-:S05]  /*0e00*/  FFMA R0, R13, R11, R10 ;  /* 0x0000000b0d007223 */ /* 0x000fca000000000a */
[----:B------:R-:W-:-:S04]  /*0e10*/  SHF.R.U32.HI R3, RZ, 0x17, R0 ;  /* 0x00000017ff037819 */ /* 0x000fc80000011600 */
[----:B------:R-:W-:-:S04]  /*0e20*/  LOP3.LUT R3, R3, 0xff, RZ, 0xc0, !PT ;  /* 0x000000ff03037812 */ /* 0x000fc800078ec0ff */
[----:B------:R-:W-:-:S05]  /*0e30*/  IADD3 R9, PT, PT, R3, R6, RZ ;  /* 0x0000000603097210 */ /* 0x000fca0007ffe0ff */
[----:B------:R-:W-:-:S05]  /*0e40*/  VIADD R3, R9, 0xffffffff ;  /* 0xffffffff09037836 */ /* 0x000fca0000000000 */
[----:B------:R-:W-:-:S13]  /*0e50*/  ISETP.GE.U32.AND P0, PT, R3, 0xfe, PT ;  /* 0x000000fe0300780c */ /* 0x000fda0003f06070 */
[----:B------:R-:W-:Y:S05]  /*0e60*/  @!P0 BRA `(.L_x_19) ;  /* 0x0000000000808947 */ /* 0x000fea0003800000 */
[----:B------:R-:W-:-:S13]  /*0e70*/  ISETP.GT.AND P0, PT, R9, 0xfe, PT ;  /* 0x000000fe0900780c */ /* 0x000fda0003f04270 */
[----:B------:R-:W-:Y:S05]  /*0e80*/  @P0 BRA `(.L_x_20) ;  /* 0x00000000006c0947 */ /* 0x000fea0003800000 */
[----:B------:R-:W-:-:S13]  /*0e90*/  ISETP.GE.AND P0, PT, R9, 0x1, PT ;  /* 0x000000010900780c */ /* 0x000fda0003f06270 */
[----:B------:R-:W-:Y:S05]  /*0ea0*/  @P0 BRA `(.L_x_21) ;  /* 0x0000000000740947 */ /* 0x000fea0003800000 */
[----:B------:R-:W-:Y:S02]  /*0eb0*/  ISETP.GE.AND P0, PT, R9, -0x18, PT ;  /* 0xffffffe80900780c */ /* 0x000fe40003f06270 */
[----:B------:R-:W-:-:S11]  /*0ec0*/  LOP3.LUT R0, R0, 0x80000000, RZ, 0xc0, !PT ;  /* 0x8000000000007812 */ /* 0x000fd600078ec0ff */
[----:B------:R-:W-:Y:S05]  /*0ed0*/  @!P0 BRA `(.L_x_21) ;  /* 0x0000000000688947 */ /* 0x000fea0003800000 */
[-CC-:B------:R-:W-:Y:S01]  /*0ee0*/  FFMA.RZ R3, R13, R11.reuse, R10.reuse ;  /* 0x0000000b0d037223 */ /* 0x180fe2000000c00a */
[----:B------:R-:W-:Y:S02]  /*0ef0*/  VIADD R8, R9, 0x20 ;  /* 0x0000002009087836 */ /* 0x000fe40000000000 */
[-CC-:B------:R-:W-:Y:S01]  /*0f00*/  FFMA.RM R6, R13, R11.reuse, R10.reuse ;  /* 0x0000000b0d067223 */ /* 0x180fe2000000400a */
[----:B------:R-:W-:Y:S02]  /*0f10*/  ISETP.NE.AND P2, PT, R9, RZ, PT ;  /* 0x000000ff0900720c */ /* 0x000fe40003f45270 */
[----:B------:R-:W-:Y:S01]  /*0f20*/  LOP3.LUT R7, R3, 0x7fffff, RZ, 0xc0, !PT ;  /* 0x007fffff03077812 */ /* 0x000fe200078ec0ff */
[----:B------:R-:W-:Y:S01]  /*0f30*/  FFMA.RP R3, R13, R11, R10 ;  /* 0x0000000b0d037223 */ /* 0x000fe2000000800a */
[----:B------:R-:W-:Y:S01]  /*0f40*/  ISETP.NE.AND P1, PT, R9, RZ, PT ;  /* 0x000000ff0900720c */ /* 0x000fe20003f25270 */
[----:B------:R-:W-:Y:S01]  /*0f50*/  IMAD.MOV R9, RZ, RZ, -R9 ;  /* 0x000000ffff097224 */ /* 0x000fe200078e0a09 */
[----:B------:R-:W-:-:S02]  /*0f60*/  LOP3.LUT R7, R7, 0x800000, RZ, 0xfc, !PT ;  /* 0x0080000007077812 */ /* 0x000fc400078efcff */
[----:B------:R-:W-:Y:S02]  /*0f70*/  FSETP.NEU.FTZ.AND P0, PT, R3, R6, PT ;  /* 0x000000060300720b */ /* 0x000fe40003f1d000 */
[----:B------:R-:W-:Y:S02]  /*0f80*/  SHF.L.U32 R8, R7, R8, RZ ;  /* 0x0000000807087219 */ /* 0x000fe400000006ff */
[----:B------:R-:W-:Y:S02]  /*0f90*/  SEL R6, R9, RZ, P2 ;  /* 0x000000ff09067207 */ /* 0x000fe40001000000 */
[----:B------:R-:W-:Y:S02]  /*0fa0*/  ISETP.NE.AND P1, PT, R8, RZ, P1 ;  /* 0x000000ff0800720c */ /* 0x000fe40000f25270 */
[----:B------:R-:W-:Y:S02]  /*0fb0*/  SHF.R.U32.HI R6, RZ, R6, R7 ;  /* 0x00000006ff067219 */ /* 0x000fe40000011607 */
[----:B------:R-:W-:-:S02]  /*0fc0*/  PLOP3.LUT P0, PT, P0, P1, PT, 0xf8, 0x8f ;  /* 0x00000000008f781c */ /* 0x000fc40000703f70 */
[----:B------:R-:W-:Y:S02]  /*0fd0*/  SHF.R.U32.HI R8, RZ, 0x1, R6 ;  /* 0x00000001ff087819 */ /* 0x000fe40000011606 */
[----:B------:R-:W-:-:S04]  /*0fe0*/  SEL R3, RZ, 0x1, !P0 ;  /* 0x00000001ff037807 */ /* 0x000fc80004000000 */
[----:B------:R-:W-:-:S04]  /*0ff0*/  LOP3.LUT R3, R3, 0x1, R8, 0xf8, !PT ;  /* 0x0000000103037812 */ /* 0x000fc800078ef808 */
[----:B------:R-:W-:-:S05]  /*1000*/  LOP3.LUT R3, R3, R6, RZ, 0xc0, !PT ;  /* 0x0000000603037212 */ /* 0x000fca00078ec0ff */
[----:B------:R-:W-:-:S05]  /*1010*/  IMAD.IADD R3, R8, 0x1, R3 ;  /* 0x0000000108037824 */ /* 0x000fca00078e0203 */
[----:B------:R-:W-:Y:S01]  /*1020*/  LOP3.LUT R0, R3, R0, RZ, 0xfc, !PT ;  /* 0x0000000003007212 */ /* 0x000fe200078efcff */
[----:B------:R-:W-:Y:S06]  /*1030*/  BRA `(.L_x_21) ;  /* 0x0000000000107947 */ /* 0x000fec0003800000 */
.L_x_20:
[----:B------:R-:W-:-:S04]  /*1040*/  LOP3.LUT R0, R0, 0x80000000, RZ, 0xc0, !PT ;  /* 0x8000000000007812 */ /* 0x000fc800078ec0ff */
[----:B------:R-:W-:Y:S01]  /*1050*/  LOP3.LUT R0, R0, 0x7f800000, RZ, 0xfc, !PT ;  /* 0x7f80000000007812 */ /* 0x000fe200078efcff */
[----:B------:R-:W-:Y:S06]  /*1060*/  BRA `(.L_x_21) ;  /* 0x0000000000047947 */ /* 0x000fec0003800000 */
.L_x_19:
[----:B------:R-:W-:-:S07]  /*1070*/  IMAD R0, R6, 0x800000, R0 ;  /* 0x0080000006007824 */ /* 0x000fce00078e0200 */
.L_x_21:
[----:B------:R-:W-:Y:S05]  /*1080*/  BSYNC.RECONVERGENT B2 ;  /* 0x0000000000027941 */ /* 0x000fea0003800200 */
.L_x_18:
[----:B------:R-:W-:Y:S05]  /*1090*/  BRA `(.L_x_22) ;  /* 0x0000000000207947 */ /* 0x000fea0003800000 */
.L_x_17:
[----:B------:R-:W-:-:S04]  /*10a0*/  LOP3.LUT R0, R3, 0x80000000, R6, 0x48, !PT ;  /* 0x8000000003007812 */ /* 0x000fc800078e4806 */
[----:B------:R-:W-:Y:S01]  /*10b0*/  LOP3.LUT R0, R0, 0x7f800000, RZ, 0xfc, !PT ;  /* 0x7f80000000007812 */ /* 0x000fe200078efcff */
[----:B------:R-:W-:Y:S06]  /*10c0*/  BRA `(.L_x_22) ;  /* 0x0000000000147947 */ /* 0x000fec0003800000 */
.L_x_16:
[----:B------:R-:W-:Y:S01]  /*10d0*/  LOP3.LUT R0, R3, 0x80000000, R6, 0x48, !PT ;  /* 0x8000000003007812 */ /* 0x000fe200078e4806 */
[----:B------:R-:W-:Y:S06]  /*10e0*/  BRA `(.L_x_22) ;  /* 0x00000000000c7947 */ /* 0x000fec0003800000 */
.L_x_15:
[----:B------:R-:W0:Y:S01]  /*10f0*/  MUFU.RSQ R0, -QNAN ;  /* 0xffc0000000007908 */ /* 0x000e220000001400 */
[----:B------:R-:W-:Y:S05]  /*1100*/  BRA `(.L_x_22) ;  /* 0x0000000000047947 */ /* 0x000fea0003800000 */
.L_x_14:
[----:B------:R-:W-:-:S07]  /*1110*/  FADD.FTZ R0, R0, R3 ;  /* 0x0000000300007221 */ /* 0x000fce0000010000 */
.L_x_22:
[----:B------:R-:W-:Y:S05]  /*1120*/  BSYNC.RECONVERGENT B1 ;  /* 0x0000000000017941 */ /* 0x000fea0003800200 */
.L_x_12:
[----:B------:R-:W-:-:S04]  /*1130*/  IMAD.MOV.U32 R3, RZ, RZ, 0x0 ;  /* 0x00000000ff037424 */ /* 0x000fc800078e00ff */
[----:B0-----:R-:W-:Y:S05]  /*1140*/  RET.REL.NODEC R2 `(_Z13softmaxKernelIfEvPKT_PS0_i) ;  /* 0xffffffec02ac7950 */ /* 0x001fea0003c3ffff */
.L_x_23:
[----:B------:R-:W-:-:S00]  /*1150*/  BRA `(.L_x_23) ;  /* 0xfffffffc00fc7947 */ /* 0x000fc0000383ffff */
[----:B------:R-:W-:-:S00]  /*1160*/  NOP ;  /* 0x0000000000007918 */ /* 0x000fc00000000000 */
        /* <DEDUP_REMOVED lines=9> */
.L_x_24:


//--------------------- .nv.shared._Z13softmaxKernelIfEvPKT_PS0_i --------------------------
	.section	.nv.shared._Z13softmaxKernelIfEvPKT_PS0_i,"aw",@nobits
	.sectionflags	@""
	.align	4
.nv.shared._Z13softmaxKernelIfEvPKT_PS0_i:
	.zero		5120


//--------------------- .nv.shared.reserved.0     --------------------------
	.section	.nv.shared.reserved.0,"aw",@nobits
	.weak		__nv_reservedSMEM_offset_0_alias
	.size		__nv_reservedSMEM_offset_0_alias, 0, 64
	.other		__nv_reservedSMEM_offset_0_alias,@"STO_CUDA_RESERVED_SHARED STV_DEFAULT"
__nv_reservedSMEM_offset_0_alias:
	.zero		0
	.zero		64


//--------------------- .nv.constant0._Z13softmaxKernelIfEvPKT_PS0_i --------------------------
	.section	.nv.constant0._Z13softmaxKernelIfEvPKT_PS0_i,"a",@progbits
	.sectionflags	@""
	.align	4
.nv.constant0._Z13softmaxKernelIfEvPKT_PS0_i:
	.zero		916


//--------------------- SYMBOLS --------------------------

	.type		.nv.reservedSmem.offset0,@object
	.size		.nv.reservedSmem.offset0,0x4
	.type		.nv.reservedSmem.cap,@object
	.size		.nv.reservedSmem.cap,0x4
